	.headerflags	@"EF_CUDA_TEXMODE_UNIFIED EF_CUDA_64BIT_ADDRESS EF_CUDA_ACCELERATORS EF_CUDA_SM90 EF_CUDA_VIRTUAL_SM(EF_CUDA_SM90)"
	.elftype	@"ET_EXEC"


//--------------------- .nv.info                  --------------------------
	.section	.nv.info,"",@"SHT_CUDA_INFO"
	.align	4


	//----- nvinfo : EIATTR_REGCOUNT
	.align		4
        /*0000*/ 	.byte	0x04, 0x2f
        /*0002*/ 	.short	(.L_1 - .L_0)
	.align		4
.L_0:
        /*0004*/ 	.word	index@(triton_poi_fused__unsafe_index_add_convolution_leaky_relu_mul_sub_3)
        /*0008*/ 	.word	0x0000002c


	//----- nvinfo : EIATTR_MIN_STACK_SIZE
	.align		4
.L_1:
        /*000c*/ 	.byte	0x04, 0x12
        /*000e*/ 	.short	(.L_3 - .L_2)
	.align		4
.L_2:
        /*0010*/ 	.word	index@(triton_poi_fused__unsafe_index_add_convolution_leaky_relu_mul_sub_3)
        /*0014*/ 	.word	0x00000000


	//----- nvinfo : EIATTR_FRAME_SIZE
	.align		4
.L_3:
        /*0018*/ 	.byte	0x04, 0x11
        /*001a*/ 	.short	(.L_5 - .L_4)
	.align		4
.L_4:
        /*001c*/ 	.word	index@(triton_poi_fused__unsafe_index_add_convolution_leaky_relu_mul_sub_3)
        /*0020*/ 	.word	0x00000000


	//----- nvinfo : EIATTR_MIN_STACK_SIZE
	.align		4
.L_5:
        /*0024*/ 	.byte	0x04, 0x12
        /*0026*/ 	.short	(.L_7 - .L_6)
	.align		4
.L_6:
        /*0028*/ 	.word	index@(triton_poi_fused__unsafe_index_add_convolution_leaky_relu_mul_sub_3)
        /*002c*/ 	.word	0x00000000
.L_7:


//--------------------- .nv.info.triton_poi_fused__unsafe_index_add_convolution_leaky_relu_mul_sub_3 --------------------------
	.section	.nv.info.triton_poi_fused__unsafe_index_add_convolution_leaky_relu_mul_sub_3,"",@"SHT_CUDA_INFO"
	.sectionflags	@""
	.align	4


	//----- nvinfo : EIATTR_CUDA_API_VERSION
	.align		4
        /*0000*/ 	.byte	0x04, 0x37
        /*0002*/ 	.short	(.L_9 - .L_8)
.L_8:
        /*0004*/ 	.word	0x0000007c


	//----- nvinfo : EIATTR_KPARAM_INFO
	.align		4
.L_9:
        /*0008*/ 	.byte	0x04, 0x17
        /*000a*/ 	.short	(.L_11 - .L_10)
.L_10:
        /*000c*/ 	.word	0x00000000
        /*0010*/ 	.short	0x000b
        /*0012*/ 	.short	0x0058
        /*0014*/ 	.byte	0x00, 0xf0, 0x11, 0x00


	//----- nvinfo : EIATTR_KPARAM_INFO
	.align		4
.L_11:
        /*0018*/ 	.byte	0x04, 0x17
        /*001a*/ 	.short	(.L_13 - .L_12)
.L_12:
        /*001c*/ 	.word	0x00000000
        /*0020*/ 	.short	0x000a
        /*0022*/ 	.short	0x0050
        /*0024*/ 	.byte	0x00, 0xf4, 0x21, 0x00


	//----- nvinfo : EIATTR_KPARAM_INFO
	.align		4
.L_13:
        /*0028*/ 	.byte	0x04, 0x17
        /*002a*/ 	.short	(.L_15 - .L_14)
.L_14:
        /*002c*/ 	.word	0x00000000
        /*0030*/ 	.short	0x0009
        /*0032*/ 	.short	0x0048
        /*0034*/ 	.byte	0x00, 0xf4, 0x21, 0x00


	//----- nvinfo : EIATTR_KPARAM_INFO
	.align		4
.L_15:
        /*0038*/ 	.byte	0x04, 0x17
        /*003a*/ 	.short	(.L_17 - .L_16)
.L_16:
        /*003c*/ 	.word	0x00000000
        /*0040*/ 	.short	0x0008
        /*0042*/ 	.short	0x0040
        /*0044*/ 	.byte	0x00, 0xf4, 0x21, 0x00


	//----- nvinfo : EIATTR_KPARAM_INFO
	.align		4
.L_17:
        /*0048*/ 	.byte	0x04, 0x17
        /*004a*/ 	.short	(.L_19 - .L_18)
.L_18:
        /*004c*/ 	.word	0x00000000
        /*0050*/ 	.short	0x0007
        /*0052*/ 	.short	0x0038
        /*0054*/ 	.byte	0x00, 0xf4, 0x21, 0x00


	//----- nvinfo : EIATTR_KPARAM_INFO
	.align		4
.L_19:
        /*0058*/ 	.byte	0x04, 0x17
        /*005a*/ 	.short	(.L_21 - .L_20)
.L_20:
        /*005c*/ 	.word	0x00000000
        /*0060*/ 	.short	0x0006
        /*0062*/ 	.short	0x0030
        /*0064*/ 	.byte	0x00, 0xf4, 0x21, 0x00


	//----- nvinfo : EIATTR_KPARAM_INFO
	.align		4
.L_21:
        /*0068*/ 	.byte	0x04, 0x17
        /*006a*/ 	.short	(.L_23 - .L_22)
.L_22:
        /*006c*/ 	.word	0x00000000
        /*0070*/ 	.short	0x0005
        /*0072*/ 	.short	0x0028
        /*0074*/ 	.byte	0x00, 0xf4, 0x21, 0x00


	//----- nvinfo : EIATTR_KPARAM_INFO
	.align		4
.L_23:
        /*0078*/ 	.byte	0x04, 0x17
        /*007a*/ 	.short	(.L_25 - .L_24)
.L_24:
        /*007c*/ 	.word	0x00000000
        /*0080*/ 	.short	0x0004
        /*0082*/ 	.short	0x0020
        /*0084*/ 	.byte	0x00, 0xf4, 0x21, 0x00


	//----- nvinfo : EIATTR_KPARAM_INFO
	.align		4
.L_25:
        /*0088*/ 	.byte	0x04, 0x17
        /*008a*/ 	.short	(.L_27 - .L_26)
.L_26:
        /*008c*/ 	.word	0x00000000
        /*0090*/ 	.short	0x0003
        /*0092*/ 	.short	0x0018
        /*0094*/ 	.byte	0x00, 0xf4, 0x21, 0x00


	//----- nvinfo : EIATTR_KPARAM_INFO
	.align		4
.L_27:
        /*0098*/ 	.byte	0x04, 0x17
        /*009a*/ 	.short	(.L_29 - .L_28)
.L_28:
        /*009c*/ 	.word	0x00000000
        /*00a0*/ 	.short	0x0002
        /*00a2*/ 	.short	0x0010
        /*00a4*/ 	.byte	0x00, 0xf4, 0x21, 0x00


	//----- nvinfo : EIATTR_KPARAM_INFO
	.align		4
.L_29:
        /*00a8*/ 	.byte	0x04, 0x17
        /*00aa*/ 	.short	(.L_31 - .L_30)
.L_30:
        /*00ac*/ 	.word	0x00000000
        /*00b0*/ 	.short	0x0001
        /*00b2*/ 	.short	0x0008
        /*00b4*/ 	.byte	0x00, 0xf4, 0x21, 0x00


	//----- nvinfo : EIATTR_KPARAM_INFO
	.align		4
.L_31:
        /*00b8*/ 	.byte	0x04, 0x17
        /*00ba*/ 	.short	(.L_33 - .L_32)
.L_32:
        /*00bc*/ 	.word	0x00000000
        /*00c0*/ 	.short	0x0000
        /*00c2*/ 	.short	0x0000
        /*00c4*/ 	.byte	0x00, 0xf4, 0x21, 0x00


	//----- nvinfo : EIATTR_SPARSE_MMA_MASK
	.align		4
.L_33:
        /*00c8*/ 	.byte	0x03, 0x50
        /*00ca*/ 	.short	0x0000


	//----- nvinfo : EIATTR_MAXREG_COUNT
	.align		4
        /*00cc*/ 	.byte	0x03, 0x1b
        /*00ce*/ 	.short	0x00ff


	//----- nvinfo : EIATTR_EXIT_INSTR_OFFSETS
	.align		4
        /*00d0*/ 	.byte	0x04, 0x1c
        /*00d2*/ 	.short	(.L_35 - .L_34)


	//   ....[0]....
.L_34:
        /*00d4*/ 	.word	0x00000e30


	//   ....[1]....
        /*00d8*/ 	.word	0x00000e50


	//----- nvinfo : EIATTR_REQNTID
	.align		4
.L_35:
        /*00dc*/ 	.byte	0x04, 0x10
        /*00de*/ 	.short	(.L_37 - .L_36)
.L_36:
        /*00e0*/ 	.word	0x00000020
        /*00e4*/ 	.word	0x00000001
        /*00e8*/ 	.word	0x00000001


	//----- nvinfo : EIATTR_CBANK_PARAM_SIZE
	.align		4
.L_37:
        /*00ec*/ 	.byte	0x03, 0x19
        /*00ee*/ 	.short	0x005c


	//----- nvinfo : EIATTR_PARAM_CBANK
	.align		4
        /*00f0*/ 	.byte	0x04, 0x0a
        /*00f2*/ 	.short	(.L_39 - .L_38)
	.align		4
.L_38:
        /*00f4*/ 	.word	index@(.nv.constant0.triton_poi_fused__unsafe_index_add_convolution_leaky_relu_mul_sub_3)
        /*00f8*/ 	.short	0x0210
        /*00fa*/ 	.short	0x005c


	//----- nvinfo : EIATTR_SW_WAR
	.align		4
.L_39:
        /*00fc*/ 	.byte	0x04, 0x36
        /*00fe*/ 	.short	(.L_41 - .L_40)
.L_40:
        /*0100*/ 	.word	0x00000008
.L_41:


//--------------------- .nv.callgraph             --------------------------
	.section	.nv.callgraph,"",@"SHT_CUDA_CALLGRAPH"
	.align	4
	.sectionentsize	8
	.align		4
        /*0000*/ 	.word	0x00000000
	.align		4
        /*0004*/ 	.word	0xffffffff
	.align		4
        /*0008*/ 	.word	0x00000000
	.align		4
        /*000c*/ 	.word	0xfffffffe
	.align		4
        /*0010*/ 	.word	0x00000000
	.align		4
        /*0014*/ 	.word	0xfffffffd
	.align		4
        /*0018*/ 	.word	0x00000000
	.align		4
        /*001c*/ 	.word	0xfffffffc


//--------------------- .text.triton_poi_fused__unsafe_index_add_convolution_leaky_relu_mul_sub_3 --------------------------
	.section	.text.triton_poi_fused__unsafe_index_add_convolution_leaky_relu_mul_sub_3,"ax",@progbits
	.align	128
        .global         triton_poi_fused__unsafe_index_add_convolution_leaky_relu_mul_sub_3
        .type           triton_poi_fused__unsafe_index_add_convolution_leaky_relu_mul_sub_3,@function
        .size           triton_poi_fused__unsafe_index_add_convolution_leaky_relu_mul_sub_3,(.L_x_1 - triton_poi_fused__unsafe_index_add_convolution_leaky_relu_mul_sub_3)
        .other          triton_poi_fused__unsafe_index_add_convolution_leaky_relu_mul_sub_3,@"STO_CUDA_ENTRY STV_DEFAULT"
triton_poi_fused__unsafe_index_add_convolution_leaky_relu_mul_sub_3:
.text.triton_poi_fused__unsafe_index_add_convolution_leaky_relu_mul_sub_3:
[----:B------:R-:W0:Y:S01]  /*0000*/  LDC R1, c[0x0][0x28] ;  /* 0x00000a00ff017b82 */ /* 0x000e220000000800 */
[----:B------:R-:W1:Y:S07]  /*0010*/  S2R R0, SR_TID.X ;  /* 0x0000000000007919 */ /* 0x000e6e0000002100 */
[----:B------:R-:W2:Y:S01]  /*0020*/  LDC.64 R12, c[0x0][0x220] ;  /* 0x00008800ff0c7b82 */ /* 0x000ea20000000a00 */
[----:B------:R-:W-:Y:S01]  /*0030*/  ULDC.64 UR4, c[0x0][0x208] ;  /* 0x0000820000047ab9 */ /* 0x000fe20000000a00 */
[----:B------:R-:W3:Y:S06]  /*0040*/  S2R R23, SR_CTAID.X ;  /* 0x0000000000177919 */ /* 0x000eec0000002500 */
[----:B------:R-:W4:Y:S01]  /*0050*/  LDC.64 R20, c[0x0][0x250] ;  /* 0x00009400ff147b82 */ /* 0x000f220000000a00 */
[----:B------:R-:W-:-:S02]  /*0060*/  CS2R R8, SRZ ;  /* 0x0000000000087805 */ /* 0x000fc4000001ff00 */
[----:B------:R-:W-:Y:S02]  /*0070*/  CS2R R10, SRZ ;  /* 0x00000000000a7805 */ /* 0x000fe4000001ff00 */
[----:B------:R-:W-:Y:S02]  /*0080*/  CS2R R14, SRZ ;  /* 0x00000000000e7805 */ /* 0x000fe4000001ff00 */
[----:B------:R-:W-:Y:S02]  /*0090*/  CS2R R4, SRZ ;  /* 0x0000000000047805 */ /* 0x000fe4000001ff00 */
[----:B------:R-:W-:Y:S01]  /*00a0*/  CS2R R6, SRZ ;  /* 0x0000000000067805 */ /* 0x000fe2000001ff00 */
[----:B------:R-:W-:Y:S01]  /*00b0*/  ULDC.64 UR6, c[0x0][0x230] ;  /* 0x00008c0000067ab9 */ /* 0x000fe20000000a00 */
[----:B------:R-:W-:Y:S01]  /*00c0*/  ULDC.64 UR8, c[0x0][0x260] ;  /* 0x0000980000087ab9 */ /* 0x000fe20000000a00 */
[----:B-1----:R-:W-:Y:S01]  /*00d0*/  IMAD.SHL.U32 R0, R0, 0x2, RZ ;  /* 0x0000000200007824 */ /* 0x002fe200078e00ff */
[----:B---3--:R-:W-:-:S04]  /*00e0*/  SHF.R.U32.HI R3, RZ, 0x19, R23 ;  /* 0x00000019ff037819 */ /* 0x008fc80000011617 */
[----:B------:R-:W-:Y:S02]  /*00f0*/  LOP3.LUT R0, R0, 0x3e, RZ, 0xc0, !PT ;  /* 0x0000003e00007812 */ /* 0x000fe400078ec0ff */
[----:B------:R-:W-:-:S03]  /*0100*/  SGXT.U32 R3, R3, 0x1 ;  /* 0x000000010303781a */ /* 0x000fc60000000000 */
[----:B------:R-:W-:-:S05]  /*0110*/  IMAD R0, R23, 0x40, R0 ;  /* 0x0000004017007824 */ /* 0x000fca00078e0200 */
[----:B------:R-:W-:Y:S02]  /*0120*/  ISETP.GE.AND P0, PT, R0, 0x40, PT ;  /* 0x000000400000780c */ /* 0x000fe40003f06270 */
[----:B------:R-:W-:-:S05]  /*0130*/  SHF.R.S32.HI R2, RZ, 0x1, R0 ;  /* 0x00000001ff027819 */ /* 0x000fca0000011400 */
[----:B------:R-:W-:-:S05]  /*0140*/  IMAD.IADD R3, R2, 0x1, R3 ;  /* 0x0000000102037824 */ /* 0x000fca00078e0203 */
[----:B------:R-:W-:Y:S01]  /*0150*/  LOP3.LUT R3, R3, 0xfffffffe, RZ, 0xc0, !PT ;  /* 0xfffffffe03037812 */ /* 0x000fe200078ec0ff */
[----:B------:R-:W1:Y:S04]  /*0160*/  @!P0 LDC.64 R16, c[0x0][0x228] ;  /* 0x00008a00ff108b82 */ /* 0x000e680000000a00 */
[----:B------:R-:W-:Y:S01]  /*0170*/  IMAD.IADD R25, R2, 0x1, -R3 ;  /* 0x0000000102197824 */ /* 0x000fe200078e0a03 */
[----:B------:R-:W-:-:S03]  /*0180*/  CS2R R2, SRZ ;  /* 0x0000000000027805 */ /* 0x000fc6000001ff00 */
[----:B--2---:R-:W-:-:S05]  /*0190*/  IMAD.WIDE R12, R25, 0x8, R12 ;  /* 0x00000008190c7825 */ /* 0x004fca00078e020c */
[----:B------:R2:W3:Y:S01]  /*01a0*/  @!P0 LDG.E.EL.64 R2, desc[UR4][R12.64] ;  /* 0x000000040c028981 */ /* 0x0004e2000c2e1b00 */
[----:B----4-:R-:W-:-:S05]  /*01b0*/  IMAD.WIDE R20, R25, 0x8, R20 ;  /* 0x0000000819147825 */ /* 0x010fca00078e0214 */
[----:B------:R-:W4:Y:S01]  /*01c0*/  @!P0 LDG.E.EL.64 R14, desc[UR4][R20.64] ;  /* 0x00000004140e8981 */ /* 0x000f22000c2e1b00 */
[----:B------:R-:W5:Y:S03]  /*01d0*/  @!P0 LDC.64 R18, c[0x0][0x240] ;  /* 0x00009000ff128b82 */ /* 0x000f660000000a00 */
[----:B-1----:R1:W4:Y:S01]  /*01e0*/  @!P0 LDG.E.EL.128 R8, desc[UR4][R16.64] ;  /* 0x0000000410088981 */ /* 0x002322000c2e1d00 */
[----:B------:R-:W-:-:S04]  /*01f0*/  SHF.R.S32.HI R23, RZ, 0x19, R23 ;  /* 0x00000019ff177819 */ /* 0x000fc80000011417 */
[----:B--2---:R-:W2:Y:S01]  /*0200*/  LDC.64 R12, c[0x0][0x238] ;  /* 0x00008e00ff0c7b82 */ /* 0x004ea20000000a00 */
[----:B-----5:R5:W4:Y:S01]  /*0210*/  @!P0 LDG.E.EL.128 R4, desc[UR4][R18.64] ;  /* 0x0000000412048981 */ /* 0x020b22000c2e1d00 */
[----:B------:R-:W-:-:S04]  /*0220*/  SGXT R23, R23, 0x1 ;  /* 0x000000011717781a */ /* 0x000fc80000000200 */
[----:B------:R-:W-:-:S04]  /*0230*/  LEA.HI R23, R23, R0, RZ, 0x2 ;  /* 0x0000000017177211 */ /* 0x000fc800078f10ff */
[----:B------:R-:W-:Y:S02]  /*0240*/  SHF.R.S32.HI R24, RZ, 0x2, R23 ;  /* 0x00000002ff187819 */ /* 0x000fe40000011417 */
[----:B------:R-:W3:Y:S02]  /*0250*/  LDC.64 R22, c[0x0][0x258] ;  /* 0x00009600ff167b82 */ /* 0x000ee40000000a00 */
[----:B-1----:R-:W-:-:S04]  /*0260*/  LEA.HI R16, R24, R24, RZ, 0x2 ;  /* 0x0000001818107211 */ /* 0x002fc800078f10ff */
[----:B------:R-:W-:-:S05]  /*0270*/  LOP3.LUT R17, R16, 0xfffffffc, RZ, 0xc0, !PT ;  /* 0xfffffffc10117812 */ /* 0x000fca00078ec0ff */
[C---:B------:R-:W-:Y:S02]  /*0280*/  IMAD.IADD R17, R24.reuse, 0x1, -R17 ;  /* 0x0000000118117824 */ /* 0x040fe400078e0a11 */
[----:B------:R-:W-:Y:S02]  /*0290*/  IMAD.SHL.U32 R24, R24, 0x10, RZ ;  /* 0x0000001018187824 */ /* 0x000fe400078e00ff */
[----:B--2---:R-:W-:Y:S01]  /*02a0*/  IMAD.WIDE R16, R17, 0x4, R12 ;  /* 0x0000000411107825 */ /* 0x004fe200078e020c */
[----:B------:R-:W-:Y:S02]  /*02b0*/  CS2R R12, SRZ ;  /* 0x00000000000c7805 */ /* 0x000fe4000001ff00 */
[----:B-----5:R-:W-:-:S04]  /*02c0*/  SHF.R.S32.HI R18, RZ, 0x1f, R24 ;  /* 0x0000001fff127819 */ /* 0x020fc80000011418 */
[----:B------:R-:W2:Y:S04]  /*02d0*/  @!P0 LDG.E.EL R13, desc[UR4][R16.64] ;  /* 0x00000004100d8981 */ /* 0x000ea8000c2e1900 */
[----:B------:R1:W5:Y:S01]  /*02e0*/  @!P0 LDG.E.EL R12, desc[UR4][R16.64] ;  /* 0x00000004100c8981 */ /* 0x000362000c2e1900 */
[----:B---3--:R-:W-:-:S04]  /*02f0*/  SHF.R.U32.HI R21, RZ, 0x1d, R3 ;  /* 0x0000001dff157819 */ /* 0x008fc80000011603 */
[----:B------:R-:W-:-:S04]  /*0300*/  LOP3.LUT R21, R21, 0x4, RZ, 0xc0, !PT ;  /* 0x0000000415157812 */ /* 0x000fc800078ec0ff */
[----:B------:R-:W-:Y:S02]  /*0310*/  IADD3 R21, P1, R2, R21, RZ ;  /* 0x0000001502157210 */ /* 0x000fe40007f3e0ff */
[----:B----4-:R-:W-:-:S03]  /*0320*/  SHF.R.U32.HI R2, RZ, 0x1d, R9 ;  /* 0x0000001dff027819 */ /* 0x010fc60000011609 */
[----:B------:R-:W-:Y:S01]  /*0330*/  IMAD.X R26, RZ, RZ, R3, P1 ;  /* 0x000000ffff1a7224 */ /* 0x000fe200008e0603 */
[----:B------:R-:W-:Y:S02]  /*0340*/  SHF.R.U32.HI R19, RZ, 0x1d, R15 ;  /* 0x0000001dff137819 */ /* 0x000fe4000001160f */
[----:B------:R-:W-:Y:S02]  /*0350*/  LOP3.LUT R3, R2, 0x4, RZ, 0xc0, !PT ;  /* 0x0000000402037812 */ /* 0x000fe400078ec0ff */
[----:B------:R-:W-:Y:S02]  /*0360*/  LEA R20, P2, R21, R24, 0x2 ;  /* 0x0000001815147211 */ /* 0x000fe400078410ff */
[----:B------:R-:W-:Y:S02]  /*0370*/  LOP3.LUT R19, R19, 0x4, RZ, 0xc0, !PT ;  /* 0x0000000413137812 */ /* 0x000fe400078ec0ff */
[----:B------:R-:W-:Y:S01]  /*0380*/  IADD3 R27, P1, R8, R3, RZ ;  /* 0x00000003081b7210 */ /* 0x000fe20007f3e0ff */
[----:B0-----:R-:W-:Y:S01]  /*0390*/  IMAD.WIDE R2, R25, 0x4, R22 ;  /* 0x0000000419027825 */ /* 0x001fe200078e0216 */
[----:B------:R-:W-:-:S02]  /*03a0*/  LEA.HI.X R21, R21, R18, R26, 0x2, P2 ;  /* 0x0000001215157211 */ /* 0x000fc400010f141a */
[----:B------:R-:W-:Y:S01]  /*03b0*/  IADD3 R23, P2, R14, R19, RZ ;  /* 0x000000130e177210 */ /* 0x000fe20007f5e0ff */
[----:B-1----:R-:W-:Y:S01]  /*03c0*/  IMAD.X R16, RZ, RZ, R9, P1 ;  /* 0x000000ffff107224 */ /* 0x002fe200008e0609 */
[----:B------:R-:W-:Y:S02]  /*03d0*/  SHF.R.U32.HI R17, RZ, 0x1d, R11 ;  /* 0x0000001dff117819 */ /* 0x000fe4000001160b */
[----:B------:R-:W-:Y:S01]  /*03e0*/  IADD3 R8, P1, R20, R27, RZ ;  /* 0x0000001b14087210 */ /* 0x000fe20007f3e0ff */
[----:B------:R-:W-:Y:S01]  /*03f0*/  IMAD.X R15, RZ, RZ, R15, P2 ;  /* 0x000000ffff0f7224 */ /* 0x000fe200010e060f */
[----:B------:R-:W-:Y:S02]  /*0400*/  LEA R22, P3, R23, R24, 0x2 ;  /* 0x0000001817167211 */ /* 0x000fe400078610ff */
[----:B------:R-:W-:Y:S01]  /*0410*/  LOP3.LUT R17, R17, 0x4, RZ, 0xc0, !PT ;  /* 0x0000000411117812 */ /* 0x000fe200078ec0ff */
[----:B------:R-:W-:Y:S02]  /*0420*/  IMAD.X R9, R21, 0x1, R16, P1 ;  /* 0x0000000115097824 */ /* 0x000fe400008e0610 */
[----:B------:R-:W-:Y:S01]  /*0430*/  IMAD.SHL.U32 R30, R8, 0x4, RZ ;  /* 0x00000004081e7824 */ /* 0x000fe200078e00ff */
[----:B------:R-:W-:-:S02]  /*0440*/  LEA.HI.X R23, R23, R18, R15, 0x2, P3 ;  /* 0x0000001217177211 */ /* 0x000fc400018f140f */
[----:B------:R-:W-:Y:S02]  /*0450*/  IADD3 R17, P1, R10, R17, RZ ;  /* 0x000000110a117210 */ /* 0x000fe40007f3e0ff */
[----:B------:R-:W-:Y:S02]  /*0460*/  IADD3 R19, P3, R22, R27, RZ ;  /* 0x0000001b16137210 */ /* 0x000fe40007f7e0ff */
[----:B------:R-:W-:Y:S02]  /*0470*/  SHF.L.U64.HI R31, R8, 0x2, R9 ;  /* 0x00000002081f7819 */ /* 0x000fe40000010209 */
[----:B------:R-:W-:Y:S01]  /*0480*/  IADD3 R14, P2, R30, UR6, RZ ;  /* 0x000000061e0e7c10 */ /* 0x000fe2000ff5e0ff */
[----:B------:R-:W-:Y:S01]  /*0490*/  IMAD.X R24, RZ, RZ, R11, P1 ;  /* 0x000000ffff187224 */ /* 0x000fe200008e060b */
[----:B------:R-:W-:Y:S01]  /*04a0*/  IADD3 R9, P1, R20, R17, RZ ;  /* 0x0000001114097210 */ /* 0x000fe20007f3e0ff */
[----:B------:R-:W-:Y:S01]  /*04b0*/  IMAD.X R18, R23, 0x1, R16, P3 ;  /* 0x0000000117127824 */ /* 0x000fe200018e0610 */
[----:B------:R-:W-:-:S02]  /*04c0*/  IADD3.X R15, R31, UR7, RZ, P2, !PT ;  /* 0x000000071f0f7c10 */ /* 0x000fc400097fe4ff */
[----:B------:R-:W-:Y:S02]  /*04d0*/  IADD3 R17, P2, R22, R17, RZ ;  /* 0x0000001116117210 */ /* 0x000fe40007f5e0ff */
[C---:B------:R-:W-:Y:S01]  /*04e0*/  SHF.L.U64.HI R18, R19.reuse, 0x2, R18 ;  /* 0x0000000213127819 */ /* 0x040fe20000010212 */
[----:B------:R-:W-:Y:S02]  /*04f0*/  IMAD.SHL.U32 R19, R19, 0x4, RZ ;  /* 0x0000000413137824 */ /* 0x000fe400078e00ff */
[--C-:B------:R-:W-:Y:S02]  /*0500*/  IMAD.X R16, R23, 0x1, R24.reuse, P2 ;  /* 0x0000000117107824 */ /* 0x100fe400010e0618 */
[----:B------:R-:W-:Y:S02]  /*0510*/  IMAD.X R10, R21, 0x1, R24, P1 ;  /* 0x00000001150a7824 */ /* 0x000fe400008e0618 */
[----:B------:R-:W-:Y:S01]  /*0520*/  IMAD.SHL.U32 R32, R9, 0x4, RZ ;  /* 0x0000000409207824 */ /* 0x000fe200078e00ff */
[----:B------:R-:W-:-:S02]  /*0530*/  IADD3 R26, P2, R19, UR6, RZ ;  /* 0x00000006131a7c10 */ /* 0x000fc4000ff5e0ff */
[C---:B------:R-:W-:Y:S01]  /*0540*/  SHF.L.U64.HI R16, R17.reuse, 0x2, R16 ;  /* 0x0000000211107819 */ /* 0x040fe20000010210 */
[----:B------:R-:W-:Y:S01]  /*0550*/  IMAD.SHL.U32 R17, R17, 0x4, RZ ;  /* 0x0000000411117824 */ /* 0x000fe200078e00ff */
[----:B------:R-:W-:Y:S02]  /*0560*/  SHF.L.U64.HI R35, R9, 0x2, R10 ;  /* 0x0000000209237819 */ /* 0x000fe4000001020a */
[----:B------:R-:W-:Y:S02]  /*0570*/  CS2R R10, SRZ ;  /* 0x00000000000a7805 */ /* 0x000fe4000001ff00 */
[----:B------:R-:W-:Y:S02]  /*0580*/  IADD3 R24, P1, R32, UR6, RZ ;  /* 0x0000000620187c10 */ /* 0x000fe4000ff3e0ff */
[----:B------:R-:W-:Y:S01]  /*0590*/  IADD3.X R27, R18, UR7, RZ, P2, !PT ;  /* 0x00000007121b7c10 */ /* 0x000fe200097fe4ff */
[----:B------:R-:W-:Y:S01]  /*05a0*/  IMAD.MOV.U32 R9, RZ, RZ, RZ ;  /* 0x000000ffff097224 */ /* 0x000fe200078e00ff */
[----:B------:R-:W-:-:S02]  /*05b0*/  SHF.R.U32.HI R34, RZ, 0x1d, R5 ;  /* 0x0000001dff227819 */ /* 0x000fc40000011605 */
[----:B------:R-:W-:Y:S01]  /*05c0*/  IADD3 R28, P3, R17, UR6, RZ ;  /* 0x00000006111c7c10 */ /* 0x000fe2000ff7e0ff */
[----:B------:R0:W2:Y:S01]  /*05d0*/  @!P0 LDG.E.EL R10, desc[UR4][R26.64] ;  /* 0x000000041a0a8981 */ /* 0x0000a2000c2e1900 */
[----:B------:R-:W-:Y:S02]  /*05e0*/  IADD3.X R25, R35, UR7, RZ, P1, !PT ;  /* 0x0000000723197c10 */ /* 0x000fe40008ffe4ff */
[----:B------:R-:W-:Y:S02]  /*05f0*/  IADD3 R30, P1, R30, UR8, RZ ;  /* 0x000000081e1e7c10 */ /* 0x000fe4000ff3e0ff */
[----:B------:R-:W-:Y:S01]  /*0600*/  SHF.R.U32.HI R33, RZ, 0x1d, R7 ;  /* 0x0000001dff217819 */ /* 0x000fe20000011607 */
[----:B------:R1:W5:Y:S01]  /*0610*/  @!P0 LDG.E.EL R9, desc[UR4][R24.64] ;  /* 0x0000000418098981 */ /* 0x000362000c2e1900 */
[----:B------:R-:W-:Y:S02]  /*0620*/  IADD3.X R29, R16, UR7, RZ, P3, !PT ;  /* 0x00000007101d7c10 */ /* 0x000fe40009ffe4ff */
[----:B0-----:R-:W-:-:S02]  /*0630*/  LOP3.LUT R27, R34, 0x4, RZ, 0xc0, !PT ;  /* 0x00000004221b7812 */ /* 0x001fc400078ec0ff */
[----:B------:R-:W-:Y:S01]  /*0640*/  IADD3 R32, P2, R32, UR8, RZ ;  /* 0x0000000820207c10 */ /* 0x000fe2000ff5e0ff */
[----:B------:R-:W-:Y:S01]  /*0650*/  IMAD.MOV.U32 R8, RZ, RZ, RZ ;  /* 0x000000ffff087224 */ /* 0x000fe200078e00ff */
[----:B------:R-:W-:Y:S01]  /*0660*/  IADD3.X R31, R31, UR9, RZ, P1, !PT ;  /* 0x000000091f1f7c10 */ /* 0x000fe20008ffe4ff */
[----:B------:R0:W3:Y:S01]  /*0670*/  @!P0 LDG.E.EL R11, desc[UR4][R28.64] ;  /* 0x000000041c0b8981 */ /* 0x0000e2000c2e1900 */
[----:B-1----:R-:W-:Y:S02]  /*0680*/  LOP3.LUT R25, R33, 0x4, RZ, 0xc0, !PT ;  /* 0x0000000421197812 */ /* 0x002fe400078ec0ff */
[----:B------:R-:W-:Y:S01]  /*0690*/  IADD3 R27, P1, R4, R27, RZ ;  /* 0x0000001b041b7210 */ /* 0x000fe20007f3e0ff */
[----:B------:R1:W4:Y:S01]  /*06a0*/  @!P0 LDG.E.EL R8, desc[UR4][R14.64] ;  /* 0x000000040e088981 */ /* 0x000322000c2e1900 */
[----:B------:R-:W-:-:S03]  /*06b0*/  IADD3.X R33, R35, UR9, RZ, P2, !PT ;  /* 0x0000000923217c10 */ /* 0x000fc600097fe4ff */
[----:B------:R-:W-:Y:S01]  /*06c0*/  IMAD.X R24, RZ, RZ, R5, P1 ;  /* 0x000000ffff187224 */ /* 0x000fe200008e0605 */
[----:B0-----:R-:W-:Y:S02]  /*06d0*/  IADD3 R29, P2, R6, R25, RZ ;  /* 0x00000019061d7210 */ /* 0x001fe40007f5e0ff */
[----:B------:R-:W-:Y:S02]  /*06e0*/  IADD3 R6, P1, R27, R20, RZ ;  /* 0x000000141b067210 */ /* 0x000fe40007f3e0ff */
[----:B-1----:R-:W-:Y:S01]  /*06f0*/  CS2R R14, SRZ ;  /* 0x00000000000e7805 */ /* 0x002fe2000001ff00 */
[----:B------:R-:W-:Y:S01]  /*0700*/  IMAD.X R26, RZ, RZ, R7, P2 ;  /* 0x000000ffff1a7224 */ /* 0x000fe200010e0607 */
[----:B------:R-:W-:Y:S01]  /*0710*/  IADD3 R7, P3, R22, R27, RZ ;  /* 0x0000001b16077210 */ /* 0x000fe20007f7e0ff */
[--C-:B------:R-:W-:Y:S01]  /*0720*/  IMAD.X R27, R24, 0x1, R21.reuse, P1 ;  /* 0x00000001181b7824 */ /* 0x100fe200008e0615 */
[----:B------:R-:W-:Y:S01]  /*0730*/  IADD3 R25, P2, R29, R20, RZ ;  /* 0x000000141d197210 */ /* 0x000fe20007f5e0ff */
[----:B------:R-:W-:Y:S01]  /*0740*/  IMAD.SHL.U32 R34, R6, 0x4, RZ ;  /* 0x0000000406227824 */ /* 0x000fe200078e00ff */
[----:B------:R-:W-:Y:S01]  /*0750*/  IADD3 R4, P4, R22, R29, RZ ;  /* 0x0000001d16047210 */ /* 0x000fe20007f9e0ff */
[----:B------:R-:W-:Y:S01]  /*0760*/  IMAD.X R22, R23, 0x1, R24, P3 ;  /* 0x0000000117167824 */ /* 0x000fe200018e0618 */
[----:B------:R0:W3:Y:S01]  /*0770*/  @!P0 LDG.E.EL R14, desc[UR4][R32.64] ;  /* 0x00000004200e8981 */ /* 0x0000e2000c2e1900 */
[----:B------:R-:W-:-:S02]  /*0780*/  IMAD.X R24, R26, 0x1, R21, P2 ;  /* 0x000000011a187824 */ /* 0x000fc400010e0615 */
[----:B------:R-:W-:Y:S01]  /*0790*/  IMAD.X R5, R23, 0x1, R26, P4 ;  /* 0x0000000117057824 */ /* 0x000fe200020e061a */
[----:B------:R-:W-:Y:S02]  /*07a0*/  IADD3 R26, P1, R34, UR6, RZ ;  /* 0x00000006221a7c10 */ /* 0x000fe4000ff3e0ff */
[----:B------:R-:W-:Y:S01]  /*07b0*/  CS2R R20, SRZ ;  /* 0x0000000000147805 */ /* 0x000fe2000001ff00 */
[----:B------:R-:W-:Y:S01]  /*07c0*/  IMAD.SHL.U32 R39, R7, 0x4, RZ ;  /* 0x0000000407277824 */ /* 0x000fe200078e00ff */
[----:B------:R1:W3:Y:S01]  /*07d0*/  @!P0 LDG.E.EL R15, desc[UR4][R30.64] ;  /* 0x000000041e0f8981 */ /* 0x0002e2000c2e1900 */
[----:B0-----:R-:W-:-:S04]  /*07e0*/  SHF.L.U64.HI R32, R6, 0x2, R27 ;  /* 0x0000000206207819 */ /* 0x001fc8000001021b */
[----:B------:R-:W-:Y:S01]  /*07f0*/  IADD3.X R27, R32, UR7, RZ, P1, !PT ;  /* 0x00000007201b7c10 */ /* 0x000fe20008ffe4ff */
[C---:B------:R-:W-:Y:S01]  /*0800*/  IMAD.SHL.U32 R36, R25.reuse, 0x4, RZ ;  /* 0x0000000419247824 */ /* 0x040fe200078e00ff */
[----:B------:R-:W-:Y:S01]  /*0810*/  SHF.L.U64.HI R37, R25, 0x2, R24 ;  /* 0x0000000219257819 */ /* 0x000fe20000010218 */
[C---:B------:R-:W-:Y:S01]  /*0820*/  IMAD.SHL.U32 R41, R4.reuse, 0x4, RZ ;  /* 0x0000000404297824 */ /* 0x040fe200078e00ff */
[----:B------:R-:W-:Y:S01]  /*0830*/  SHF.L.U64.HI R38, R7, 0x2, R22 ;  /* 0x0000000207267819 */ /* 0x000fe20000010216 */
[----:B------:R0:W3:Y:S01]  /*0840*/  @!P0 LDG.E.EL R20, desc[UR4][R26.64] ;  /* 0x000000041a148981 */ /* 0x0000e2000c2e1900 */
[----:B------:R-:W-:Y:S01]  /*0850*/  IADD3 R24, P2, R39, UR6, RZ ;  /* 0x0000000627187c10 */ /* 0x000fe2000ff5e0ff */
[----:B------:R-:W0:Y:S01]  /*0860*/  @!P0 LDC.64 R22, c[0x0][0x248] ;  /* 0x00009200ff168b82 */ /* 0x000e220000000a00 */
[----:B------:R-:W-:Y:S02]  /*0870*/  SHF.L.U64.HI R40, R4, 0x2, R5 ;  /* 0x0000000204287819 */ /* 0x000fe40000010205 */
[----:B------:R-:W-:-:S02]  /*0880*/  IADD3.X R25, R38, UR7, RZ, P2, !PT ;  /* 0x0000000726197c10 */ /* 0x000fc400097fe4ff */
[----:B------:R-:W-:Y:S02]  /*0890*/  IADD3 R28, P1, R36, UR6, RZ ;  /* 0x00000006241c7c10 */ /* 0x000fe4000ff3e0ff */
[----:B-1----:R-:W-:Y:S01]  /*08a0*/  IADD3 R30, P2, R41, UR6, RZ ;  /* 0x00000006291e7c10 */ /* 0x002fe2000ff5e0ff */
[----:B------:R-:W-:Y:S01]  /*08b0*/  IMAD.MOV.U32 R6, RZ, RZ, RZ ;  /* 0x000000ffff067224 */ /* 0x000fe200078e00ff */
[----:B------:R-:W-:Y:S01]  /*08c0*/  IADD3.X R29, R37, UR7, RZ, P1, !PT ;  /* 0x00000007251d7c10 */ /* 0x000fe20008ffe4ff */
[----:B------:R-:W-:Y:S01]  /*08d0*/  IMAD.MOV.U32 R33, RZ, RZ, RZ ;  /* 0x000000ffff217224 */ /* 0x000fe200078e00ff */
[----:B------:R-:W-:-:S03]  /*08e0*/  IADD3.X R31, R40, UR7, RZ, P2, !PT ;  /* 0x00000007281f7c10 */ /* 0x000fc600097fe4ff */
[----:B------:R-:W3:Y:S04]  /*08f0*/  @!P0 LDG.E.EL R6, desc[UR4][R24.64] ;  /* 0x0000000418068981 */ /* 0x000ee8000c2e1900 */
[----:B------:R1:W3:Y:S04]  /*0900*/  @!P0 LDG.E.EL R33, desc[UR4][R28.64] ;  /* 0x000000041c218981 */ /* 0x0002e8000c2e1900 */
[----:B------:R0:W3:Y:S01]  /*0910*/  @!P0 LDG.E.EL R21, desc[UR4][R30.64] ;  /* 0x000000041e158981 */ /* 0x0000e2000c2e1900 */
[----:B------:R-:W-:Y:S02]  /*0920*/  CS2R R4, SRZ ;  /* 0x0000000000047805 */ /* 0x000fe4000001ff00 */
[----:B0-----:R-:W-:Y:S01]  /*0930*/  IADD3 R26, P3, R19, UR8, RZ ;  /* 0x00000008131a7c10 */ /* 0x001fe2000ff7e0ff */
[----:B------:R-:W-:Y:S01]  /*0940*/  IMAD.MOV.U32 R7, RZ, RZ, RZ ;  /* 0x000000ffff077224 */ /* 0x000fe200078e00ff */
[----:B------:R-:W-:-:S02]  /*0950*/  IADD3 R34, P1, R34, UR8, RZ ;  /* 0x0000000822227c10 */ /* 0x000fc4000ff3e0ff */
[----:B------:R-:W-:Y:S01]  /*0960*/  IADD3 R36, P2, R36, UR8, RZ ;  /* 0x0000000824247c10 */ /* 0x000fe2000ff5e0ff */
[----:B------:R0:W3:Y:S01]  /*0970*/  @!P0 LDG.E.EL.64 R4, desc[UR4][R22.64] ;  /* 0x0000000416048981 */ /* 0x0000e2000c2e1b00 */
[----:B------:R-:W-:Y:S02]  /*0980*/  IADD3.X R27, R18, UR9, RZ, P3, !PT ;  /* 0x00000009121b7c10 */ /* 0x000fe40009ffe4ff */
[----:B------:R-:W-:Y:S02]  /*0990*/  IADD3.X R35, R32, UR9, RZ, P1, !PT ;  /* 0x0000000920237c10 */ /* 0x000fe40008ffe4ff */
[----:B------:R-:W-:Y:S01]  /*09a0*/  IADD3.X R37, R37, UR9, RZ, P2, !PT ;  /* 0x0000000925257c10 */ /* 0x000fe200097fe4ff */
[----:B------:R0:W3:Y:S01]  /*09b0*/  @!P0 LDG.E.EL R7, desc[UR4][R26.64] ;  /* 0x000000041a078981 */ /* 0x0000e2000c2e1900 */
[----:B-1----:R-:W-:Y:S02]  /*09c0*/  IADD3 R28, P2, R39, UR8, RZ ;  /* 0x00000008271c7c10 */ /* 0x002fe4000ff5e0ff */
[----:B------:R-:W-:-:S02]  /*09d0*/  IADD3 R30, P3, R41, UR8, RZ ;  /* 0x00000008291e7c10 */ /* 0x000fc4000ff7e0ff */
[----:B0-----:R-:W-:Y:S01]  /*09e0*/  IADD3 R22, P1, R17, UR8, RZ ;  /* 0x0000000811167c10 */ /* 0x001fe2000ff3e0ff */
[----:B------:R-:W-:Y:S01]  /*09f0*/  IMAD.MOV.U32 R24, RZ, RZ, RZ ;  /* 0x000000ffff187224 */ /* 0x000fe200078e00ff */
[----:B------:R-:W-:Y:S01]  /*0a00*/  CS2R R18, SRZ ;  /* 0x0000000000127805 */ /* 0x000fe2000001ff00 */
[----:B------:R-:W-:Y:S01]  /*0a10*/  IMAD.MOV.U32 R32, RZ, RZ, RZ ;  /* 0x000000ffff207224 */ /* 0x000fe200078e00ff */
[----:B------:R-:W-:Y:S01]  /*0a20*/  IADD3.X R23, R16, UR9, RZ, P1, !PT ;  /* 0x0000000910177c10 */ /* 0x000fe20008ffe4ff */
[----:B------:R-:W-:Y:S01]  /*0a30*/  IMAD.MOV.U32 R27, RZ, RZ, RZ ;  /* 0x000000ffff1b7224 */ /* 0x000fe200078e00ff */
[----:B------:R-:W-:Y:S02]  /*0a40*/  IADD3.X R29, R38, UR9, RZ, P2, !PT ;  /* 0x00000009261d7c10 */ /* 0x000fe400097fe4ff */
[----:B------:R-:W-:Y:S02]  /*0a50*/  IADD3.X R31, R40, UR9, RZ, P3, !PT ;  /* 0x00000009281f7c10 */ /* 0x000fe40009ffe4ff */
[----:B------:R-:W-:Y:S01]  /*0a60*/  CS2R R16, SRZ ;  /* 0x0000000000107805 */ /* 0x000fe2000001ff00 */
[----:B------:R-:W3:Y:S04]  /*0a70*/  @!P0 LDG.E.EL R24, desc[UR4][R34.64] ;  /* 0x0000000422188981 */ /* 0x000ee8000c2e1900 */
[----:B------:R-:W3:Y:S04]  /*0a80*/  @!P0 LDG.E.EL R19, desc[UR4][R36.64] ;  /* 0x0000000424138981 */ /* 0x000ee8000c2e1900 */
[----:B------:R-:W3:Y:S04]  /*0a90*/  @!P0 LDG.E.EL R18, desc[UR4][R22.64] ;  /* 0x0000000416128981 */ /* 0x000ee8000c2e1900 */
[----:B------:R-:W3:Y:S04]  /*0aa0*/  @!P0 LDG.E.EL R32, desc[UR4][R28.64] ;  /* 0x000000041c208981 */ /* 0x000ee8000c2e1900 */
[----:B------:R-:W3:Y:S04]  /*0ab0*/  @!P0 LDG.E.EL R27, desc[UR4][R30.64] ;  /* 0x000000041e1b8981 */ /* 0x000ee8000c2e1900 */
[----:B------:R-:W3:Y:S04]  /*0ac0*/  @!P0 LDG.E.EL R17, desc[UR4][R2.64] ;  /* 0x0000000402118981 */ /* 0x000ee8000c2e1900 */
[----:B------:R0:W3:Y:S02]  /*0ad0*/  @!P0 LDG.E.EL R16, desc[UR4][R2.64] ;  /* 0x0000000402108981 */ /* 0x0000e4000c2e1900 */
[----:B0-----:R-:W0:Y:S02]  /*0ae0*/  LDC.64 R2, c[0x0][0x218] ;  /* 0x00008600ff027b82 */ /* 0x001e240000000a00 */
[----:B0-----:R-:W-:Y:S01]  /*0af0*/  IMAD.WIDE R2, R0, 0x4, R2 ;  /* 0x0000000400027825 */ /* 0x001fe200078e0202 */
[----:B--2---:R-:W-:-:S03]  /*0b00*/  FSETP.GT.AND P1, PT, R13, -R10, PT ;  /* 0x8000000a0d00720b */ /* 0x004fc60003f24000 */
[--C-:B------:R-:W-:Y:S01]  /*0b10*/  FADD R23, R10, R13.reuse ;  /* 0x0000000d0a177221 */ /* 0x100fe20000000000 */
[----:B----4-:R-:W-:Y:S01]  /*0b20*/  FSETP.GT.AND P2, PT, R13, -R8, PT ;  /* 0x800000080d00720b */ /* 0x010fe20003f44000 */
[--C-:B------:R-:W-:Y:S01]  /*0b30*/  FADD R25, R8, R13.reuse ;  /* 0x0000000d08197221 */ /* 0x100fe20000000000 */
[----:B-----5:R-:W-:Y:S01]  /*0b40*/  FSETP.GT.AND P4, PT, R12, -R9, PT ;  /* 0x800000090c00720b */ /* 0x020fe20003f84000 */
[--C-:B------:R-:W-:Y:S02]  /*0b50*/  FADD R10, R9, R12.reuse ;  /* 0x0000000c090a7221 */ /* 0x100fe40000000000 */
[----:B------:R-:W0:Y:S08]  /*0b60*/  LDC.64 R8, c[0x0][0x210] ;  /* 0x00008400ff087b82 */ /* 0x000e300000000a00 */
[----:B------:R-:W-:Y:S01]  /*0b70*/  @!P2 FMUL R25, R25, 0.20000000298023223877 ;  /* 0x3e4ccccd1919a820 */ /* 0x000fe20000400000 */
[----:B---3--:R-:W-:Y:S01]  /*0b80*/  FADD R22, R11, R12 ;  /* 0x0000000c0b167221 */ /* 0x008fe20000000000 */
[----:B------:R-:W-:Y:S01]  /*0b90*/  FSETP.GT.AND P3, PT, R13, -R20, PT ;  /* 0x800000140d00720b */ /* 0x000fe20003f64000 */
[----:B------:R-:W-:-:S12]  /*0ba0*/  FADD R20, R20, R13 ;  /* 0x0000000d14147221 */ /* 0x000fd80000000000 */
[----:B------:R-:W-:Y:S01]  /*0bb0*/  @!P3 FMUL R20, R20, 0.20000000298023223877 ;  /* 0x3e4ccccd1414b820 */ /* 0x000fe20000400000 */
[C---:B------:R-:W-:Y:S02]  /*0bc0*/  FSETP.GT.AND P3, PT, R12.reuse, -R11, PT ;  /* 0x8000000b0c00720b */ /* 0x040fe40003f64000 */
[----:B------:R-:W-:Y:S02]  /*0bd0*/  FSETP.GT.AND P2, PT, R13, -R6, PT ;  /* 0x800000060d00720b */ /* 0x000fe40003f44000 */
[C---:B------:R-:W-:Y:S02]  /*0be0*/  FSETP.GT.AND P6, PT, R12.reuse, -R33, PT ;  /* 0x800000210c00720b */ /* 0x040fe40003fc4000 */
[----:B------:R-:W-:Y:S01]  /*0bf0*/  FSETP.GT.AND P5, PT, R12, -R21, PT ;  /* 0x800000150c00720b */ /* 0x000fe20003fa4000 */
[----:B------:R-:W-:Y:S01]  /*0c00*/  FADD R6, R6, R13 ;  /* 0x0000000d06067221 */ /* 0x000fe20000000000 */
[--C-:B------:R-:W-:Y:S01]  /*0c10*/  FADD R33, R33, R12.reuse ;  /* 0x0000000c21217221 */ /* 0x100fe20000000000 */
[----:B------:R-:W-:Y:S01]  /*0c20*/  FADD R21, R21, R12 ;  /* 0x0000000c15157221 */ /* 0x000fe20000000000 */
[----:B------:R-:W-:-:S05]  /*0c30*/  @!P1 FMUL R23, R23, 0.20000000298023223877 ;  /* 0x3e4ccccd17179820 */ /* 0x000fca0000400000 */
[----:B------:R-:W-:Y:S01]  /*0c40*/  @!P2 FMUL R6, R6, 0.20000000298023223877 ;  /* 0x3e4ccccd0606a820 */ /* 0x000fe20000400000 */
[----:B------:R-:W-:Y:S01]  /*0c50*/  @!P4 FMUL R10, R10, 0.20000000298023223877 ;  /* 0x3e4ccccd0a0ac820 */ /* 0x000fe20000400000 */
[----:B------:R-:W-:Y:S01]  /*0c60*/  @!P3 FMUL R22, R22, 0.20000000298023223877 ;  /* 0x3e4ccccd1616b820 */ /* 0x000fe20000400000 */
[----:B------:R-:W-:Y:S01]  /*0c70*/  @!P6 FMUL R33, R33, 0.20000000298023223877 ;  /* 0x3e4ccccd2121e820 */ /* 0x000fe20000400000 */
[----:B------:R-:W-:Y:S01]  /*0c80*/  @!P5 FMUL R21, R21, 0.20000000298023223877 ;  /* 0x3e4ccccd1515d820 */ /* 0x000fe20000400000 */
[----:B------:R-:W-:Y:S01]  /*0c90*/  FADD R20, -R25, R20 ;  /* 0x0000001419147221 */ /* 0x000fe20000000100 */
[----:B------:R-:W-:Y:S01]  /*0ca0*/  FADD R6, -R23, R6 ;  /* 0x0000000617067221 */ /* 0x000fe20000000100 */
[----:B------:R-:W-:Y:S01]  /*0cb0*/  FADD R33, -R10, R33 ;  /* 0x000000210a217221 */ /* 0x000fe20000000100 */
[----:B------:R-:W-:Y:S01]  /*0cc0*/  FADD R21, -R22, R21 ;  /* 0x0000001516157221 */ /* 0x000fe20000000100 */
[-C--:B------:R-:W-:Y:S01]  /*0cd0*/  FFMA R20, R20, R4.reuse, R25 ;  /* 0x0000000414147223 */ /* 0x080fe20000000019 */
[----:B------:R-:W-:Y:S01]  /*0ce0*/  FFMA R23, R6, R4, R23 ;  /* 0x0000000406177223 */ /* 0x000fe20000000017 */
[-C--:B------:R-:W-:Y:S01]  /*0cf0*/  FFMA R33, R33, R5.reuse, R10 ;  /* 0x0000000521217223 */ /* 0x080fe2000000000a */
[----:B------:R-:W-:-:S02]  /*0d00*/  FFMA R22, R21, R5, R22 ;  /* 0x0000000515167223 */ /* 0x000fc40000000016 */
[----:B------:R-:W-:Y:S02]  /*0d10*/  FADD R23, -R20, R23 ;  /* 0x0000001714177221 */ /* 0x000fe40000000100 */
[----:B------:R-:W-:Y:S01]  /*0d20*/  FADD R22, -R33, R22 ;  /* 0x0000001621167221 */ /* 0x000fe20000000100 */
[----:B------:R-:W-:Y:S01]  /*0d30*/  FADD R24, R24, -R15 ;  /* 0x8000000f18187221 */ /* 0x000fe20000000000 */
[----:B------:R-:W-:-:S03]  /*0d40*/  FADD R19, R19, -R14 ;  /* 0x8000000e13137221 */ /* 0x000fc60000000000 */
[----:B------:R-:W-:Y:S01]  /*0d50*/  FFMA R24, R24, R4, R15 ;  /* 0x0000000418187223 */ /* 0x000fe2000000000f */
[----:B0-----:R-:W-:-:S04]  /*0d60*/  IMAD.WIDE R8, R0, 0x4, R8 ;  /* 0x0000000400087825 */ /* 0x001fc800078e0208 */
[----:B------:R-:W-:Y:S01]  /*0d70*/  FFMA R19, R19, R5, R14 ;  /* 0x0000000513137223 */ /* 0x000fe2000000000e */
[----:B------:R-:W-:Y:S01]  /*0d80*/  FADD R32, R32, -R7 ;  /* 0x8000000720207221 */ /* 0x000fe20000000000 */
[----:B------:R-:W-:-:S03]  /*0d90*/  FADD R27, R27, -R18 ;  /* 0x800000121b1b7221 */ /* 0x000fc60000000000 */
[----:B------:R-:W-:Y:S01]  /*0da0*/  FFMA R7, R32, R4, R7 ;  /* 0x0000000420077223 */ /* 0x000fe20000000007 */
[----:B------:R-:W-:Y:S01]  /*0db0*/  FFMA R18, R27, R5, R18 ;  /* 0x000000051b127223 */ /* 0x000fe20000000012 */
[----:B------:R-:W-:Y:S01]  /*0dc0*/  FFMA R20, R23, R17, R20 ;  /* 0x0000001117147223 */ /* 0x000fe20000000014 */
[----:B------:R-:W-:Y:S01]  /*0dd0*/  FFMA R21, R22, R16, R33 ;  /* 0x0000001016157223 */ /* 0x000fe20000000021 */
[----:B------:R-:W-:Y:S01]  /*0de0*/  FADD R7, -R24, R7 ;  /* 0x0000000718077221 */ /* 0x000fe20000000100 */
[----:B------:R-:W-:-:S03]  /*0df0*/  FADD R18, -R19, R18 ;  /* 0x0000001213127221 */ /* 0x000fc60000000100 */
[----:B------:R0:W-:Y:S01]  /*0e00*/  @!P0 STG.E.64 desc[UR4][R8.64], R20 ;  /* 0x0000001408008986 */ /* 0x0001e2000c101b04 */
[----:B------:R-:W-:Y:S01]  /*0e10*/  FFMA R24, R7, R17, R24 ;  /* 0x0000001107187223 */ /* 0x000fe20000000018 */
[----:B------:R-:W-:Y:S01]  /*0e20*/  FFMA R25, R18, R16, R19 ;  /* 0x0000001012197223 */ /* 0x000fe20000000013 */
[----:B0-----:R-:W-:Y:S06]  /*0e30*/  @P0 EXIT ;  /* 0x000000000000094d */ /* 0x001fec0003800000 */
[----:B------:R-:W-:Y:S01]  /*0e40*/  STG.E.64 desc[UR4][R2.64], R24 ;  /* 0x0000001802007986 */ /* 0x000fe2000c101b04 */
[----:B------:R-:W-:Y:S05]  /*0e50*/  EXIT ;  /* 0x000000000000794d */ /* 0x000fea0003800000 */
.L_x_0:
[----:B------:R-:W-:-:S00]  /*0e60*/  BRA `(.L_x_0) ;  /* 0xfffffffc00fc7947 */ /* 0x000fc0000383ffff */
[----:B------:R-:W-:-:S00]  /*0e70*/  NOP ;  /* 0x0000000000007918 */ /* 0x000fc00000000000 */
        /* <DEDUP_REMOVED lines=8> */
.L_x_1:


//--------------------- .nv.constant0.triton_poi_fused__unsafe_index_add_convolution_leaky_relu_mul_sub_3 --------------------------
	.section	.nv.constant0.triton_poi_fused__unsafe_index_add_convolution_leaky_relu_mul_sub_3,"a",@progbits
	.sectionflags	@""
	.align	4
.nv.constant0.triton_poi_fused__unsafe_index_add_convolution_leaky_relu_mul_sub_3:
	.zero		620
